//
// Generated by NVIDIA NVVM Compiler
//
// Compiler Build ID: CL-36424714
// Cuda compilation tools, release 13.0, V13.0.88
// Based on NVVM 20.0.0
//

.version 9.0
.target sm_100
.address_size 64

	// .globl	_Z9prefixSumPfi
// _ZZ9prefixSumPfiE5mat_s has been demoted

.visible .entry _Z9prefixSumPfi(
	.param .u64 .ptr .align 1 _Z9prefixSumPfi_param_0,
	.param .u32 _Z9prefixSumPfi_param_1
)
{
	.reg .pred 	%p<7>;
	.reg .b32 	%r<18>;
	.reg .b32 	%f<9>;
	.reg .b64 	%rd<5>;
	// demoted variable
	.shared .align 4 .b8 _ZZ9prefixSumPfiE5mat_s[128];
	ld.param.u64 	%rd2, [_Z9prefixSumPfi_param_0];
	ld.param.u32 	%r7, [_Z9prefixSumPfi_param_1];
	cvta.to.global.u64 	%rd3, %rd2;
	mov.u32 	%r8, %ctaid.x;
	mov.u32 	%r1, %ntid.x;
	mov.u32 	%r2, %tid.x;
	mad.lo.s32 	%r3, %r8, %r1, %r2;
	setp.ge.s32 	%p1, %r3, %r7;
	mul.wide.s32 	%rd4, %r3, 4;
	add.s64 	%rd1, %rd3, %rd4;
	shl.b32 	%r9, %r2, 2;
	mov.u32 	%r10, _ZZ9prefixSumPfiE5mat_s;
	add.s32 	%r4, %r10, %r9;
	@%p1 bra 	$L__BB0_2;
	ld.global.f32 	%f3, [%rd1];
	st.shared.f32 	[%r4], %f3;
	bra.uni 	$L__BB0_3;
$L__BB0_2:
	mov.b32 	%r11, 0;
	st.shared.u32 	[%r4], %r11;
$L__BB0_3:
	setp.lt.u32 	%p2, %r1, 2;
	@%p2 bra 	$L__BB0_10;
	mov.b32 	%r17, 1;
$L__BB0_5:
	bar.sync 	0;
	setp.lt.u32 	%p3, %r2, %r17;
	mov.f32 	%f8, 0f00000000;
	@%p3 bra 	$L__BB0_7;
	ld.shared.f32 	%f5, [%r4];
	sub.s32 	%r13, %r2, %r17;
	shl.b32 	%r14, %r13, 2;
	add.s32 	%r16, %r10, %r14;
	ld.shared.f32 	%f6, [%r16];
	add.f32 	%f8, %f5, %f6;
$L__BB0_7:
	setp.lt.u32 	%p4, %r2, %r17;
	bar.sync 	0;
	@%p4 bra 	$L__BB0_9;
	st.shared.f32 	[%r4], %f8;
$L__BB0_9:
	shl.b32 	%r17, %r17, 1;
	setp.lt.u32 	%p5, %r17, %r1;
	@%p5 bra 	$L__BB0_5;
$L__BB0_10:
	setp.ge.s32 	%p6, %r3, %r7;
	@%p6 bra 	$L__BB0_12;
	ld.shared.f32 	%f7, [%r4];
	st.global.f32 	[%rd1], %f7;
$L__BB0_12:
	ret;

}


// ===== COMPILED SASS (sm_100) =====

	.target	sm_100

	.elftype	@"ET_EXEC"


//--------------------- .note.nv.tkinfo           --------------------------
	.section	.note.nv.tkinfo,"",@"SHT_NOTE"
	.sectionflags	@"SHF_NOTE_NV_TKINFO"
	.tkinfo
        /*0018*/ 	.word	0x00000002
        /*0030*/ 	.string	""
        /*0030*/ 	.string	"ptxas"
        /*0030*/ 	.string	"Cuda compilation tools, release 13.0, V13.0.88"
        /*0030*/ 	.string	"Build cuda_13.0.r13.0/compiler.36424714_0"
        /*0030*/ 	.string	"-arch sm_100 -m 64 "



//--------------------- .note.nv.cuinfo           --------------------------
	.section	.note.nv.cuinfo,"",@"SHT_NOTE"
	.sectionflags	@"SHF_NOTE_NV_CUINFO"
        /*0018*/ 	.short	0x0002
        /*001a*/ 	.short	0x0064
        /*001c*/ 	.short	0x0082
	.zero		2


//--------------------- .nv.info                  --------------------------
	.section	.nv.info,"",@"SHT_CUDA_INFO"
	.align	4


	//----- nvinfo : EIATTR_REGCOUNT
	.align		4
        /*0000*/ 	.byte	0x04, 0x2f
        /*0002*/ 	.short	(.L_1 - .L_0)
	.align		4
.L_0:
        /*0004*/ 	.word	index@(_Z9prefixSumPfi)
        /*0008*/ 	.word	0x0000000e


	//----- nvinfo : EIATTR_FRAME_SIZE
	.align		4
.L_1:
        /*000c*/ 	.byte	0x04, 0x11
        /*000e*/ 	.short	(.L_3 - .L_2)
	.align		4
.L_2:
        /*0010*/ 	.word	index@(_Z9prefixSumPfi)
        /*0014*/ 	.word	0x00000000


	//----- nvinfo : EIATTR_MIN_STACK_SIZE
	.align		4
.L_3:
        /*0018*/ 	.byte	0x04, 0x12
        /*001a*/ 	.short	(.L_5 - .L_4)
	.align		4
.L_4:
        /*001c*/ 	.word	index@(_Z9prefixSumPfi)
        /*0020*/ 	.word	0x00000000
.L_5:


//--------------------- .nv.compat                --------------------------
	.section	.nv.compat,"",@"SHT_CUDA_COMPAT_INFO"
	.align	4
        /*0000*/ 	.byte	0x02, 0x09, 0x00, 0x00, 0x02, 0x02, 0x01, 0x00, 0x02, 0x05, 0x05, 0x00, 0x03, 0x07, 0x01, 0x01
        /*0010*/ 	.byte	0x02, 0x03, 0x00, 0x00, 0x02, 0x06, 0x01, 0x00, 0x04, 0x0b, 0x08, 0x00, 0x09, 0x00, 0x00, 0x00
        /*0020*/ 	.byte	0x00, 0x00, 0x00, 0x00


//--------------------- .nv.info._Z9prefixSumPfi  --------------------------
	.section	.nv.info._Z9prefixSumPfi,"",@"SHT_CUDA_INFO"
	.sectionflags	@""
	.align	4


	//----- nvinfo : EIATTR_CUDA_API_VERSION
	.align		4
        /*0000*/ 	.byte	0x04, 0x37
        /*0002*/ 	.short	(.L_7 - .L_6)
.L_6:
        /*0004*/ 	.word	0x00000082


	//----- nvinfo : EIATTR_KPARAM_INFO
	.align		4
.L_7:
        /*0008*/ 	.byte	0x04, 0x17
        /*000a*/ 	.short	(.L_9 - .L_8)
.L_8:
        /*000c*/ 	.word	0x00000000
        /*0010*/ 	.short	0x0001
        /*0012*/ 	.short	0x0008
        /*0014*/ 	.byte	0x00, 0xf0, 0x11, 0x00


	//----- nvinfo : EIATTR_KPARAM_INFO
	.align		4
.L_9:
        /*0018*/ 	.byte	0x04, 0x17
        /*001a*/ 	.short	(.L_11 - .L_10)
.L_10:
        /*001c*/ 	.word	0x00000000
        /*0020*/ 	.short	0x0000
        /*0022*/ 	.short	0x0000
        /*0024*/ 	.byte	0x00, 0xf5, 0x21, 0x00


	//----- nvinfo : EIATTR_SPARSE_MMA_MASK
	.align		4
.L_11:
        /*0028*/ 	.byte	0x03, 0x50
        /*002a*/ 	.short	0x0000


	//----- nvinfo : EIATTR_MAXREG_COUNT
	.align		4
        /*002c*/ 	.byte	0x03, 0x1b
        /*002e*/ 	.short	0x00ff


	//----- nvinfo : EIATTR_NUM_BARRIERS
	.align		4
        /*0030*/ 	.byte	0x02, 0x4c
        /*0032*/ 	.byte	0x01
	.zero		1


	//----- nvinfo : EIATTR_MERCURY_ISA_VERSION
	.align		4
        /*0034*/ 	.byte	0x03, 0x5f
        /*0036*/ 	.short	0x0101


	//----- nvinfo : EIATTR_VRC_CTA_INIT_COUNT
	.align		4
        /*0038*/ 	.byte	0x02, 0x4a
	.zero		1
	.zero		1


	//----- nvinfo : EIATTR_EXIT_INSTR_OFFSETS
	.align		4
        /*003c*/ 	.byte	0x04, 0x1c
        /*003e*/ 	.short	(.L_13 - .L_12)


	//   ....[0]....
.L_12:
        /*0040*/ 	.word	0x00000230


	//   ....[1]....
        /*0044*/ 	.word	0x00000260


	//----- nvinfo : EIATTR_CBANK_PARAM_SIZE
	.align		4
.L_13:
        /*0048*/ 	.byte	0x03, 0x19
        /*004a*/ 	.short	0x000c


	//----- nvinfo : EIATTR_PARAM_CBANK
	.align		4
        /*004c*/ 	.byte	0x04, 0x0a
        /*004e*/ 	.short	(.L_15 - .L_14)
	.align		4
.L_14:
        /*0050*/ 	.word	index@(.nv.constant0._Z9prefixSumPfi)
        /*0054*/ 	.short	0x0380
        /*0056*/ 	.short	0x000c


	//----- nvinfo : EIATTR_SW_WAR
	.align		4
.L_15:
        /*0058*/ 	.byte	0x04, 0x36
        /*005a*/ 	.short	(.L_17 - .L_16)
.L_16:
        /*005c*/ 	.word	0x00000008
.L_17:


//--------------------- .nv.callgraph             --------------------------
	.section	.nv.callgraph,"",@"SHT_CUDA_CALLGRAPH"
	.align	4
	.sectionentsize	8
	.align		4
        /*0000*/ 	.word	0x00000000
	.align		4
        /*0004*/ 	.word	0xffffffff
	.align		4
        /*0008*/ 	.word	0x00000000
	.align		4
        /*000c*/ 	.word	0xfffffffe
	.align		4
        /*0010*/ 	.word	0x00000000
	.align		4
        /*0014*/ 	.word	0xfffffffd
	.align		4
        /*0018*/ 	.word	0x00000000
	.align		4
        /*001c*/ 	.word	0xfffffffc


//--------------------- .text._Z9prefixSumPfi     --------------------------
	.section	.text._Z9prefixSumPfi,"ax",@progbits
	.align	128
        .global         _Z9prefixSumPfi
        .type           _Z9prefixSumPfi,@function
        .size           _Z9prefixSumPfi,(.L_x_3 - _Z9prefixSumPfi)
        .other          _Z9prefixSumPfi,@"STO_CUDA_ENTRY STV_DEFAULT"
_Z9prefixSumPfi:
.text._Z9prefixSumPfi:
[----:B------:R-:W-:Y:S01]  /*0000*/  LDC R1, c[0x0][0x37c] ;  /* 0x0000df00ff017b82 */ /* 0x000fe20000000800 */
[----:B------:R-:W0:Y:S07]  /*0010*/  S2R R11, SR_TID.X ;  /* 0x00000000000b7919 */ /* 0x000e2e0000002100 */
[----:B------:R-:W0:Y:S01]  /*0020*/  S2UR UR4, SR_CTAID.X ;  /* 0x00000000000479c3 */ /* 0x000e220000002500 */
[----:B------:R-:W1:Y:S01]  /*0030*/  LDCU UR5, c[0x0][0x388] ;  /* 0x00007100ff0577ac */ /* 0x000e620008000800 */
[----:B------:R-:W2:Y:S06]  /*0040*/  LDCU.64 UR6, c[0x0][0x358] ;  /* 0x00006b00ff0677ac */ /* 0x000eac0008000a00 */
[----:B------:R-:W0:Y:S08]  /*0050*/  LDC R8, c[0x0][0x360] ;  /* 0x0000d800ff087b82 */ /* 0x000e300000000800 */
[----:B------:R-:W3:Y:S01]  /*0060*/  LDC.64 R2, c[0x0][0x380] ;  /* 0x0000e000ff027b82 */ /* 0x000ee20000000a00 */
[----:B0-----:R-:W-:-:S05]  /*0070*/  IMAD R5, R8, UR4, R11 ;  /* 0x0000000408057c24 */ /* 0x001fca000f8e020b */
[C---:B-1----:R-:W-:Y:S01]  /*0080*/  ISETP.GE.AND P0, PT, R5.reuse, UR5, PT ;  /* 0x0000000505007c0c */ /* 0x042fe2000bf06270 */
[----:B---3--:R-:W-:-:S12]  /*0090*/  IMAD.WIDE R2, R5, 0x4, R2 ;  /* 0x0000000405027825 */ /* 0x008fd800078e0202 */
[----:B--2---:R-:W2:Y:S01]  /*00a0*/  @!P0 LDG.E R7, desc[UR6][R2.64] ;  /* 0x0000000602078981 */ /* 0x004ea2000c1e1900 */
[----:B------:R-:W0:Y:S01]  /*00b0*/  S2UR UR5, SR_CgaCtaId ;  /* 0x00000000000579c3 */ /* 0x000e220000008800 */
[----:B------:R-:W-:Y:S01]  /*00c0*/  UMOV UR4, 0x400 ;  /* 0x0000040000047882 */ /* 0x000fe20000000000 */
[----:B------:R-:W-:Y:S01]  /*00d0*/  ISETP.GE.U32.AND P1, PT, R8, 0x2, PT ;  /* 0x000000020800780c */ /* 0x000fe20003f26070 */
[----:B0-----:R-:W-:-:S06]  /*00e0*/  ULEA UR4, UR5, UR4, 0x18 ;  /* 0x0000000405047291 */ /* 0x001fcc000f8ec0ff */
[----:B------:R-:W-:-:S05]  /*00f0*/  LEA R0, R11, UR4, 0x2 ;  /* 0x000000040b007c11 */ /* 0x000fca000f8e10ff */
[----:B--2---:R0:W-:Y:S04]  /*0100*/  @!P0 STS [R0], R7 ;  /* 0x0000000700008388 */ /* 0x0041e80000000800 */
[----:B------:R0:W-:Y:S01]  /*0110*/  @P0 STS [R0], RZ ;  /* 0x000000ff00000388 */ /* 0x0001e20000000800 */
[----:B------:R-:W-:Y:S05]  /*0120*/  @!P1 BRA `(.L_x_0) ;  /* 0x0000000000389947 */ /* 0x000fea0003800000 */
[----:B------:R-:W-:-:S05]  /*0130*/  UMOV UR5, 0x1 ;  /* 0x0000000100057882 */ /* 0x000fca0000000000 */
.L_x_1:
[----:B------:R-:W-:Y:S01]  /*0140*/  BAR.SYNC.DEFER_BLOCKING 0x0 ;  /* 0x0000000000007b1d */ /* 0x000fe20000010000 */
[----:B------:R-:W-:Y:S01]  /*0150*/  ISETP.GE.U32.AND P0, PT, R11, UR5, PT ;  /* 0x000000050b007c0c */ /* 0x000fe2000bf06070 */
[----:B0-----:R-:W-:-:S12]  /*0160*/  IMAD.MOV.U32 R7, RZ, RZ, RZ ;  /* 0x000000ffff077224 */ /* 0x001fd800078e00ff */
[----:B------:R-:W-:Y:S01]  /*0170*/  @P0 VIADD R4, R11, -UR5 ;  /* 0x800000050b040c36 */ /* 0x000fe20008000000 */
[----:B------:R-:W-:-:S04]  /*0180*/  USHF.L.U32 UR5, UR5, 0x1, URZ ;  /* 0x0000000105057899 */ /* 0x000fc800080006ff */
[----:B------:R-:W-:Y:S02]  /*0190*/  @P0 LEA R6, R4, UR4, 0x2 ;  /* 0x0000000404060c11 */ /* 0x000fe4000f8e10ff */
[----:B------:R-:W-:Y:S04]  /*01a0*/  @P0 LDS R4, [R0] ;  /* 0x0000000000040984 */ /* 0x000fe80000000800 */
[----:B------:R-:W0:Y:S02]  /*01b0*/  @P0 LDS R9, [R6] ;  /* 0x0000000006090984 */ /* 0x000e240000000800 */
[----:B0-----:R-:W-:Y:S01]  /*01c0*/  @P0 FADD R7, R4, R9 ;  /* 0x0000000904070221 */ /* 0x001fe20000000000 */
[----:B------:R-:W-:Y:S06]  /*01d0*/  BAR.SYNC.DEFER_BLOCKING 0x0 ;  /* 0x0000000000007b1d */ /* 0x000fec0000010000 */
[----:B------:R1:W-:Y:S01]  /*01e0*/  @P0 STS [R0], R7 ;  /* 0x0000000700000388 */ /* 0x0003e20000000800 */
[----:B------:R-:W-:-:S13]  /*01f0*/  ISETP.LE.U32.AND P0, PT, R8, UR5, PT ;  /* 0x0000000508007c0c */ /* 0x000fda000bf03070 */
[----:B-1----:R-:W-:Y:S05]  /*0200*/  @!P0 BRA `(.L_x_1) ;  /* 0xfffffffc00cc8947 */ /* 0x002fea000383ffff */
.L_x_0:
[----:B------:R-:W1:Y:S02]  /*0210*/  LDCU UR4, c[0x0][0x388] ;  /* 0x00007100ff0477ac */ /* 0x000e640008000800 */
[----:B-1----:R-:W-:-:S13]  /*0220*/  ISETP.GE.AND P0, PT, R5, UR4, PT ;  /* 0x0000000405007c0c */ /* 0x002fda000bf06270 */
[----:B------:R-:W-:Y:S05]  /*0230*/  @P0 EXIT ;  /* 0x000000000000094d */ /* 0x000fea0003800000 */
[----:B------:R-:W1:Y:S04]  /*0240*/  LDS R5, [R0] ;  /* 0x0000000000057984 */ /* 0x000e680000000800 */
[----:B-1----:R-:W-:Y:S01]  /*0250*/  STG.E desc[UR6][R2.64], R5 ;  /* 0x0000000502007986 */ /* 0x002fe2000c101906 */
[----:B------:R-:W-:Y:S05]  /*0260*/  EXIT ;  /* 0x000000000000794d */ /* 0x000fea0003800000 */
.L_x_2:
[----:B------:R-:W-:-:S00]  /*0270*/  BRA `(.L_x_2) ;  /* 0xfffffffc00fc7947 */ /* 0x000fc0000383ffff */
[----:B------:R-:W-:-:S00]  /*0280*/  NOP ;  /* 0x0000000000007918 */ /* 0x000fc00000000000 */
[----:B------:R-:W-:-:S00]  /*0290*/  NOP ;  /* 0x0000000000007918 */ /* 0x000fc00000000000 */
[----:B------:R-:W-:-:S00]  /*02a0*/  NOP ;  /* 0x0000000000007918 */ /* 0x000fc00000000000 */
[----:B------:R-:W-:-:S00]  /*02b0*/  NOP ;  /* 0x0000000000007918 */ /* 0x000fc00000000000 */
[----:B------:R-:W-:-:S00]  /*02c0*/  NOP ;  /* 0x0000000000007918 */ /* 0x000fc00000000000 */
[----:B------:R-:W-:-:S00]  /*02d0*/  NOP ;  /* 0x0000000000007918 */ /* 0x000fc00000000000 */
[----:B------:R-:W-:-:S00]  /*02e0*/  NOP ;  /* 0x0000000000007918 */ /* 0x000fc00000000000 */
[----:B------:R-:W-:-:S00]  /*02f0*/  NOP ;  /* 0x0000000000007918 */ /* 0x000fc00000000000 */
.L_x_3:


//--------------------- .nv.shared._Z9prefixSumPfi --------------------------
	.section	.nv.shared._Z9prefixSumPfi,"aw",@nobits
	.sectionflags	@""
	.align	4
.nv.shared._Z9prefixSumPfi:
	.zero		1152


//--------------------- .nv.shared.reserved.0     --------------------------
	.section	.nv.shared.reserved.0,"aw",@nobits
	.weak		__nv_reservedSMEM_offset_0_alias
	.size		__nv_reservedSMEM_offset_0_alias, 0, 64
	.other		__nv_reservedSMEM_offset_0_alias,@"STO_CUDA_RESERVED_SHARED STV_DEFAULT"
__nv_reservedSMEM_offset_0_alias:
	.zero		0
	.zero		64


//--------------------- .nv.constant0._Z9prefixSumPfi --------------------------
	.section	.nv.constant0._Z9prefixSumPfi,"a",@progbits
	.sectionflags	@""
	.align	4
.nv.constant0._Z9prefixSumPfi:
	.zero		908


//--------------------- SYMBOLS --------------------------

	.type		.nv.reservedSmem.offset0,@object
	.size		.nv.reservedSmem.offset0,0x4
	.type		.nv.reservedSmem.cap,@object
	.size		.nv.reservedSmem.cap,0x4
